//
// Generated by NVIDIA NVVM Compiler
//
// Compiler Build ID: CL-36424714
// Cuda compilation tools, release 13.0, V13.0.88
// Based on NVVM 20.0.0
//

.version 9.0
.target sm_100
.address_size 64

	// .globl	_Z7fluxFunPfS_

.visible .entry _Z7fluxFunPfS_(
	.param .u64 .ptr .align 1 _Z7fluxFunPfS__param_0,
	.param .u64 .ptr .align 1 _Z7fluxFunPfS__param_1
)
{
	.reg .pred 	%p<2>;
	.reg .b32 	%r<5>;
	.reg .b32 	%f<10>;
	.reg .b64 	%rd<8>;
	.reg .b64 	%fd<4>;

	ld.param.u64 	%rd1, [_Z7fluxFunPfS__param_0];
	ld.param.u64 	%rd2, [_Z7fluxFunPfS__param_1];
	cvta.to.global.u64 	%rd3, %rd2;
	cvta.to.global.u64 	%rd4, %rd1;
	mov.u32 	%r1, %ctaid.x;
	mov.u32 	%r2, %ntid.x;
	mov.u32 	%r3, %tid.x;
	mad.lo.s32 	%r4, %r1, %r2, %r3;
	mul.wide.s32 	%rd5, %r4, 4;
	add.s64 	%rd6, %rd4, %rd5;
	ld.global.f32 	%f1, [%rd6];
	ld.global.f32 	%f2, [%rd6+4];
	ld.global.f32 	%f3, [%rd6+8];
	cvt.f64.f32 	%fd1, %f2;
	sub.f32 	%f4, %f2, %f1;
	abs.f32 	%f5, %f4;
	sub.f32 	%f6, %f3, %f2;
	abs.f32 	%f7, %f6;
	setp.lt.f32 	%p1, %f5, %f7;
	selp.f32 	%f8, %f4, %f6, %p1;
	cvt.f64.f32 	%fd2, %f8;
	fma.rn.f64 	%fd3, %fd2, 0d3FE0000000000000, %fd1;
	cvt.rn.f32.f64 	%f9, %fd3;
	add.s64 	%rd7, %rd3, %rd5;
	st.global.f32 	[%rd7], %f9;
	ret;

}
	// .globl	_Z6updateiffPfS_S_
.visible .entry _Z6updateiffPfS_S_(
	.param .u32 _Z6updateiffPfS_S__param_0,
	.param .f32 _Z6updateiffPfS_S__param_1,
	.param .f32 _Z6updateiffPfS_S__param_2,
	.param .u64 .ptr .align 1 _Z6updateiffPfS_S__param_3,
	.param .u64 .ptr .align 1 _Z6updateiffPfS_S__param_4,
	.param .u64 .ptr .align 1 _Z6updateiffPfS_S__param_5
)
{
	.local .align 4 .b8 	__local_depot1[12];
	.reg .b64 	%SP;
	.reg .b64 	%SPL;
	.reg .b32 	%r<9>;
	.reg .b32 	%f<14>;
	.reg .b64 	%rd<15>;
	.reg .b64 	%fd<7>;

	mov.u64 	%SPL, __local_depot1;
	ld.param.u32 	%r1, [_Z6updateiffPfS_S__param_0];
	ld.param.f32 	%f1, [_Z6updateiffPfS_S__param_1];
	ld.param.f32 	%f2, [_Z6updateiffPfS_S__param_2];
	ld.param.u64 	%rd1, [_Z6updateiffPfS_S__param_3];
	ld.param.u64 	%rd2, [_Z6updateiffPfS_S__param_4];
	ld.param.u64 	%rd3, [_Z6updateiffPfS_S__param_5];
	cvta.to.global.u64 	%rd4, %rd3;
	cvta.to.global.u64 	%rd5, %rd1;
	cvta.to.global.u64 	%rd6, %rd2;
	add.u64 	%rd8, %SPL, 0;
	mov.u32 	%r2, %ctaid.x;
	mov.u32 	%r3, %ntid.x;
	mov.u32 	%r4, %tid.x;
	mad.lo.s32 	%r5, %r2, %r3, %r4;
	mov.b32 	%r6, 0;
	st.local.u32 	[%rd8], %r6;
	mov.b32 	%r7, 1061158912;
	st.local.u32 	[%rd8+4], %r7;
	mov.b32 	%r8, 1051372203;
	st.local.u32 	[%rd8+8], %r8;
	mul.wide.s32 	%rd9, %r5, 4;
	add.s64 	%rd10, %rd6, %rd9;
	ld.global.f32 	%f3, [%rd10+4];
	ld.global.f32 	%f4, [%rd10];
	sub.f32 	%f5, %f3, %f4;
	mul.wide.s32 	%rd11, %r1, 4;
	add.s64 	%rd12, %rd8, %rd11;
	ld.local.f32 	%f6, [%rd12];
	add.s64 	%rd13, %rd5, %rd9;
	ld.global.f32 	%f7, [%rd13+8];
	mul.f32 	%f8, %f6, %f7;
	cvt.f64.f32 	%fd1, %f8;
	cvt.f64.f32 	%fd2, %f6;
	mov.f64 	%fd3, 0d3FF0000000000000;
	sub.f64 	%fd4, %fd3, %fd2;
	add.s64 	%rd14, %rd4, %rd9;
	ld.global.f32 	%f9, [%rd14+8];
	div.rn.f32 	%f10, %f1, %f2;
	mul.f32 	%f11, %f10, %f5;
	sub.f32 	%f12, %f9, %f11;
	cvt.f64.f32 	%fd5, %f12;
	fma.rn.f64 	%fd6, %fd4, %fd5, %fd1;
	cvt.rn.f32.f64 	%f13, %fd6;
	st.global.f32 	[%rd14+8], %f13;
	ret;

}
	// .globl	_Z8periodicPfi
.visible .entry _Z8periodicPfi(
	.param .u64 .ptr .align 1 _Z8periodicPfi_param_0,
	.param .u32 _Z8periodicPfi_param_1
)
{
	.reg .pred 	%p<5>;
	.reg .b32 	%r<8>;
	.reg .b32 	%f<5>;
	.reg .b64 	%rd<11>;

	ld.param.u64 	%rd2, [_Z8periodicPfi_param_0];
	ld.param.u32 	%r2, [_Z8periodicPfi_param_1];
	cvta.to.global.u64 	%rd1, %rd2;
	mov.u32 	%r3, %ctaid.x;
	mov.u32 	%r4, %ntid.x;
	mov.u32 	%r5, %tid.x;
	mad.lo.s32 	%r1, %r3, %r4, %r5;
	setp.eq.s32 	%p1, %r1, 1;
	@%p1 bra 	$L__BB2_3;
	setp.ne.s32 	%p2, %r1, 0;
	@%p2 bra 	$L__BB2_4;
	mul.wide.s32 	%rd5, %r2, 4;
	add.s64 	%rd6, %rd1, %rd5;
	ld.global.f32 	%f2, [%rd6];
	st.global.f32 	[%rd1], %f2;
	bra.uni 	$L__BB2_8;
$L__BB2_3:
	mul.wide.s32 	%rd3, %r2, 4;
	add.s64 	%rd4, %rd1, %rd3;
	ld.global.f32 	%f1, [%rd4+4];
	st.global.f32 	[%rd1+4], %f1;
	bra.uni 	$L__BB2_8;
$L__BB2_4:
	add.s32 	%r6, %r2, 2;
	setp.ne.s32 	%p3, %r1, %r6;
	@%p3 bra 	$L__BB2_6;
	ld.global.f32 	%f4, [%rd1+8];
	mul.wide.s32 	%rd9, %r1, 4;
	add.s64 	%rd10, %rd1, %rd9;
	st.global.f32 	[%rd10], %f4;
	bra.uni 	$L__BB2_8;
$L__BB2_6:
	add.s32 	%r7, %r2, 3;
	setp.ne.s32 	%p4, %r1, %r7;
	@%p4 bra 	$L__BB2_8;
	ld.global.f32 	%f3, [%rd1+12];
	mul.wide.s32 	%rd7, %r1, 4;
	add.s64 	%rd8, %rd1, %rd7;
	st.global.f32 	[%rd8], %f3;
$L__BB2_8:
	ret;

}


// ===== COMPILED SASS (sm_100) =====

	.target	sm_100

	.elftype	@"ET_EXEC"


//--------------------- .note.nv.tkinfo           --------------------------
	.section	.note.nv.tkinfo,"",@"SHT_NOTE"
	.sectionflags	@"SHF_NOTE_NV_TKINFO"
	.tkinfo
        /*0018*/ 	.word	0x00000002
        /*0030*/ 	.string	""
        /*0030*/ 	.string	"ptxas"
        /*0030*/ 	.string	"Cuda compilation tools, release 13.0, V13.0.88"
        /*0030*/ 	.string	"Build cuda_13.0.r13.0/compiler.36424714_0"
        /*0030*/ 	.string	"-arch sm_100 -m 64 "



//--------------------- .note.nv.cuinfo           --------------------------
	.section	.note.nv.cuinfo,"",@"SHT_NOTE"
	.sectionflags	@"SHF_NOTE_NV_CUINFO"
        /*0018*/ 	.short	0x0002
        /*001a*/ 	.short	0x0064
        /*001c*/ 	.short	0x0082
	.zero		2


//--------------------- .nv.info                  --------------------------
	.section	.nv.info,"",@"SHT_CUDA_INFO"
	.align	4


	//----- nvinfo : EIATTR_REGCOUNT
	.align		4
        /*0000*/ 	.byte	0x04, 0x2f
        /*0002*/ 	.short	(.L_1 - .L_0)
	.align		4
.L_0:
        /*0004*/ 	.word	index@(_Z7fluxFunPfS_)
        /*0008*/ 	.word	0x00000010


	//----- nvinfo : EIATTR_FRAME_SIZE
	.align		4
.L_1:
        /*000c*/ 	.byte	0x04, 0x11
        /*000e*/ 	.short	(.L_3 - .L_2)
	.align		4
.L_2:
        /*0010*/ 	.word	index@(_Z7fluxFunPfS_)
        /*0014*/ 	.word	0x00000000


	//----- nvinfo : EIATTR_REGCOUNT
	.align		4
.L_3:
        /*0018*/ 	.byte	0x04, 0x2f
        /*001a*/ 	.short	(.L_5 - .L_4)
	.align		4
.L_4:
        /*001c*/ 	.word	index@(_Z6updateiffPfS_S_)
        /*0020*/ 	.word	0x00000016


	//----- nvinfo : EIATTR_FRAME_SIZE
	.align		4
.L_5:
        /*0024*/ 	.byte	0x04, 0x11
        /*0026*/ 	.short	(.L_7 - .L_6)
	.align		4
.L_6:
        /*0028*/ 	.word	index@($__internal_0_$__cuda_sm3x_div_rn_noftz_f32_slowpath)
        /*002c*/ 	.word	0x00000000


	//----- nvinfo : EIATTR_FRAME_SIZE
	.align		4
.L_7:
        /*0030*/ 	.byte	0x04, 0x11
        /*0032*/ 	.short	(.L_9 - .L_8)
	.align		4
.L_8:
        /*0034*/ 	.word	index@(_Z6updateiffPfS_S_)
        /*0038*/ 	.word	0x00000000


	//----- nvinfo : EIATTR_REGCOUNT
	.align		4
.L_9:
        /*003c*/ 	.byte	0x04, 0x2f
        /*003e*/ 	.short	(.L_11 - .L_10)
	.align		4
.L_10:
        /*0040*/ 	.word	index@(_Z8periodicPfi)
        /*0044*/ 	.word	0x0000000a


	//----- nvinfo : EIATTR_FRAME_SIZE
	.align		4
.L_11:
        /*0048*/ 	.byte	0x04, 0x11
        /*004a*/ 	.short	(.L_13 - .L_12)
	.align		4
.L_12:
        /*004c*/ 	.word	index@(_Z8periodicPfi)
        /*0050*/ 	.word	0x00000000


	//----- nvinfo : EIATTR_MIN_STACK_SIZE
	.align		4
.L_13:
        /*0054*/ 	.byte	0x04, 0x12
        /*0056*/ 	.short	(.L_15 - .L_14)
	.align		4
.L_14:
        /*0058*/ 	.word	index@(_Z8periodicPfi)
        /*005c*/ 	.word	0x00000000


	//----- nvinfo : EIATTR_MIN_STACK_SIZE
	.align		4
.L_15:
        /*0060*/ 	.byte	0x04, 0x12
        /*0062*/ 	.short	(.L_17 - .L_16)
	.align		4
.L_16:
        /*0064*/ 	.word	index@(_Z6updateiffPfS_S_)
        /*0068*/ 	.word	0x00000000


	//----- nvinfo : EIATTR_MIN_STACK_SIZE
	.align		4
.L_17:
        /*006c*/ 	.byte	0x04, 0x12
        /*006e*/ 	.short	(.L_19 - .L_18)
	.align		4
.L_18:
        /*0070*/ 	.word	index@(_Z7fluxFunPfS_)
        /*0074*/ 	.word	0x00000000
.L_19:


//--------------------- .nv.compat                --------------------------
	.section	.nv.compat,"",@"SHT_CUDA_COMPAT_INFO"
	.align	4
        /*0000*/ 	.byte	0x02, 0x09, 0x00, 0x00, 0x02, 0x02, 0x01, 0x00, 0x02, 0x05, 0x05, 0x00, 0x03, 0x07, 0x01, 0x01
        /*0010*/ 	.byte	0x02, 0x03, 0x00, 0x00, 0x02, 0x06, 0x01, 0x00, 0x04, 0x0b, 0x08, 0x00, 0x01, 0x00, 0x00, 0x00
        /*0020*/ 	.byte	0x00, 0x00, 0x00, 0x00


//--------------------- .nv.info._Z8periodicPfi   --------------------------
	.section	.nv.info._Z8periodicPfi,"",@"SHT_CUDA_INFO"
	.sectionflags	@""
	.align	4


	//----- nvinfo : EIATTR_CUDA_API_VERSION
	.align		4
        /*0000*/ 	.byte	0x04, 0x37
        /*0002*/ 	.short	(.L_21 - .L_20)
.L_20:
        /*0004*/ 	.word	0x00000082


	//----- nvinfo : EIATTR_KPARAM_INFO
	.align		4
.L_21:
        /*0008*/ 	.byte	0x04, 0x17
        /*000a*/ 	.short	(.L_23 - .L_22)
.L_22:
        /*000c*/ 	.word	0x00000000
        /*0010*/ 	.short	0x0001
        /*0012*/ 	.short	0x0008
        /*0014*/ 	.byte	0x00, 0xf0, 0x11, 0x00


	//----- nvinfo : EIATTR_KPARAM_INFO
	.align		4
.L_23:
        /*0018*/ 	.byte	0x04, 0x17
        /*001a*/ 	.short	(.L_25 - .L_24)
.L_24:
        /*001c*/ 	.word	0x00000000
        /*0020*/ 	.short	0x0000
        /*0022*/ 	.short	0x0000
        /*0024*/ 	.byte	0x00, 0xf5, 0x21, 0x00


	//----- nvinfo : EIATTR_SPARSE_MMA_MASK
	.align		4
.L_25:
        /*0028*/ 	.byte	0x03, 0x50
        /*002a*/ 	.short	0x0000


	//----- nvinfo : EIATTR_MAXREG_COUNT
	.align		4
        /*002c*/ 	.byte	0x03, 0x1b
        /*002e*/ 	.short	0x00ff


	//----- nvinfo : EIATTR_MERCURY_ISA_VERSION
	.align		4
        /*0030*/ 	.byte	0x03, 0x5f
        /*0032*/ 	.short	0x0101


	//----- nvinfo : EIATTR_VRC_CTA_INIT_COUNT
	.align		4
        /*0034*/ 	.byte	0x02, 0x4a
	.zero		1
	.zero		1


	//----- nvinfo : EIATTR_EXIT_INSTR_OFFSETS
	.align		4
        /*0038*/ 	.byte	0x04, 0x1c
        /*003a*/ 	.short	(.L_27 - .L_26)


	//   ....[0]....
.L_26:
        /*003c*/ 	.word	0x00000100


	//   ....[1]....
        /*0040*/ 	.word	0x000001a0


	//   ....[2]....
        /*0044*/ 	.word	0x000001d0


	//   ....[3]....
        /*0048*/ 	.word	0x00000230


	//   ....[4]....
        /*004c*/ 	.word	0x000002a0


	//----- nvinfo : EIATTR_CRS_STACK_SIZE
	.align		4
.L_27:
        /*0050*/ 	.byte	0x04, 0x1e
        /*0052*/ 	.short	(.L_29 - .L_28)
.L_28:
        /*0054*/ 	.word	0x00000000


	//----- nvinfo : EIATTR_CBANK_PARAM_SIZE
	.align		4
.L_29:
        /*0058*/ 	.byte	0x03, 0x19
        /*005a*/ 	.short	0x000c


	//----- nvinfo : EIATTR_PARAM_CBANK
	.align		4
        /*005c*/ 	.byte	0x04, 0x0a
        /*005e*/ 	.short	(.L_31 - .L_30)
	.align		4
.L_30:
        /*0060*/ 	.word	index@(.nv.constant0._Z8periodicPfi)
        /*0064*/ 	.short	0x0380
        /*0066*/ 	.short	0x000c


	//----- nvinfo : EIATTR_SW_WAR
	.align		4
.L_31:
        /*0068*/ 	.byte	0x04, 0x36
        /*006a*/ 	.short	(.L_33 - .L_32)
.L_32:
        /*006c*/ 	.word	0x00000008
.L_33:


//--------------------- .nv.info._Z6updateiffPfS_S_ --------------------------
	.section	.nv.info._Z6updateiffPfS_S_,"",@"SHT_CUDA_INFO"
	.sectionflags	@""
	.align	4


	//----- nvinfo : EIATTR_CUDA_API_VERSION
	.align		4
        /*0000*/ 	.byte	0x04, 0x37
        /*0002*/ 	.short	(.L_35 - .L_34)
.L_34:
        /*0004*/ 	.word	0x00000082


	//----- nvinfo : EIATTR_KPARAM_INFO
	.align		4
.L_35:
        /*0008*/ 	.byte	0x04, 0x17
        /*000a*/ 	.short	(.L_37 - .L_36)
.L_36:
        /*000c*/ 	.word	0x00000000
        /*0010*/ 	.short	0x0005
        /*0012*/ 	.short	0x0020
        /*0014*/ 	.byte	0x00, 0xf5, 0x21, 0x00


	//----- nvinfo : EIATTR_KPARAM_INFO
	.align		4
.L_37:
        /*0018*/ 	.byte	0x04, 0x17
        /*001a*/ 	.short	(.L_39 - .L_38)
.L_38:
        /*001c*/ 	.word	0x00000000
        /*0020*/ 	.short	0x0004
        /*0022*/ 	.short	0x0018
        /*0024*/ 	.byte	0x00, 0xf5, 0x21, 0x00


	//----- nvinfo : EIATTR_KPARAM_INFO
	.align		4
.L_39:
        /*0028*/ 	.byte	0x04, 0x17
        /*002a*/ 	.short	(.L_41 - .L_40)
.L_40:
        /*002c*/ 	.word	0x00000000
        /*0030*/ 	.short	0x0003
        /*0032*/ 	.short	0x0010
        /*0034*/ 	.byte	0x00, 0xf5, 0x21, 0x00


	//----- nvinfo : EIATTR_KPARAM_INFO
	.align		4
.L_41:
        /*0038*/ 	.byte	0x04, 0x17
        /*003a*/ 	.short	(.L_43 - .L_42)
.L_42:
        /*003c*/ 	.word	0x00000000
        /*0040*/ 	.short	0x0002
        /*0042*/ 	.short	0x0008
        /*0044*/ 	.byte	0x00, 0xf0, 0x11, 0x00


	//----- nvinfo : EIATTR_KPARAM_INFO
	.align		4
.L_43:
        /*0048*/ 	.byte	0x04, 0x17
        /*004a*/ 	.short	(.L_45 - .L_44)
.L_44:
        /*004c*/ 	.word	0x00000000
        /*0050*/ 	.short	0x0001
        /*0052*/ 	.short	0x0004
        /*0054*/ 	.byte	0x00, 0xf0, 0x11, 0x00


	//----- nvinfo : EIATTR_KPARAM_INFO
	.align		4
.L_45:
        /*0058*/ 	.byte	0x04, 0x17
        /*005a*/ 	.short	(.L_47 - .L_46)
.L_46:
        /*005c*/ 	.word	0x00000000
        /*0060*/ 	.short	0x0000
        /*0062*/ 	.short	0x0000
        /*0064*/ 	.byte	0x00, 0xf0, 0x11, 0x00


	//----- nvinfo : EIATTR_SPARSE_MMA_MASK
	.align		4
.L_47:
        /*0068*/ 	.byte	0x03, 0x50
        /*006a*/ 	.short	0x0000


	//----- nvinfo : EIATTR_MAXREG_COUNT
	.align		4
        /*006c*/ 	.byte	0x03, 0x1b
        /*006e*/ 	.short	0x00ff


	//----- nvinfo : EIATTR_MERCURY_ISA_VERSION
	.align		4
        /*0070*/ 	.byte	0x03, 0x5f
        /*0072*/ 	.short	0x0101


	//----- nvinfo : EIATTR_VRC_CTA_INIT_COUNT
	.align		4
        /*0074*/ 	.byte	0x02, 0x4a
	.zero		1
	.zero		1


	//----- nvinfo : EIATTR_EXIT_INSTR_OFFSETS
	.align		4
        /*0078*/ 	.byte	0x04, 0x1c
        /*007a*/ 	.short	(.L_49 - .L_48)


	//   ....[0]....
.L_48:
        /*007c*/ 	.word	0x000002e0


	//----- nvinfo : EIATTR_CRS_STACK_SIZE
	.align		4
.L_49:
        /*0080*/ 	.byte	0x04, 0x1e
        /*0082*/ 	.short	(.L_51 - .L_50)
.L_50:
        /*0084*/ 	.word	0x00000000


	//----- nvinfo : EIATTR_CBANK_PARAM_SIZE
	.align		4
.L_51:
        /*0088*/ 	.byte	0x03, 0x19
        /*008a*/ 	.short	0x0028


	//----- nvinfo : EIATTR_PARAM_CBANK
	.align		4
        /*008c*/ 	.byte	0x04, 0x0a
        /*008e*/ 	.short	(.L_53 - .L_52)
	.align		4
.L_52:
        /*0090*/ 	.word	index@(.nv.constant0._Z6updateiffPfS_S_)
        /*0094*/ 	.short	0x0380
        /*0096*/ 	.short	0x0028


	//----- nvinfo : EIATTR_SW_WAR
	.align		4
.L_53:
        /*0098*/ 	.byte	0x04, 0x36
        /*009a*/ 	.short	(.L_55 - .L_54)
.L_54:
        /*009c*/ 	.word	0x00000008
.L_55:


//--------------------- .nv.info._Z7fluxFunPfS_   --------------------------
	.section	.nv.info._Z7fluxFunPfS_,"",@"SHT_CUDA_INFO"
	.sectionflags	@""
	.align	4


	//----- nvinfo : EIATTR_CUDA_API_VERSION
	.align		4
        /*0000*/ 	.byte	0x04, 0x37
        /*0002*/ 	.short	(.L_57 - .L_56)
.L_56:
        /*0004*/ 	.word	0x00000082


	//----- nvinfo : EIATTR_KPARAM_INFO
	.align		4
.L_57:
        /*0008*/ 	.byte	0x04, 0x17
        /*000a*/ 	.short	(.L_59 - .L_58)
.L_58:
        /*000c*/ 	.word	0x00000000
        /*0010*/ 	.short	0x0001
        /*0012*/ 	.short	0x0008
        /*0014*/ 	.byte	0x00, 0xf5, 0x21, 0x00


	//----- nvinfo : EIATTR_KPARAM_INFO
	.align		4
.L_59:
        /*0018*/ 	.byte	0x04, 0x17
        /*001a*/ 	.short	(.L_61 - .L_60)
.L_60:
        /*001c*/ 	.word	0x00000000
        /*0020*/ 	.short	0x0000
        /*0022*/ 	.short	0x0000
        /*0024*/ 	.byte	0x00, 0xf5, 0x21, 0x00


	//----- nvinfo : EIATTR_SPARSE_MMA_MASK
	.align		4
.L_61:
        /*0028*/ 	.byte	0x03, 0x50
        /*002a*/ 	.short	0x0000


	//----- nvinfo : EIATTR_MAXREG_COUNT
	.align		4
        /*002c*/ 	.byte	0x03, 0x1b
        /*002e*/ 	.short	0x00ff


	//----- nvinfo : EIATTR_MERCURY_ISA_VERSION
	.align		4
        /*0030*/ 	.byte	0x03, 0x5f
        /*0032*/ 	.short	0x0101


	//----- nvinfo : EIATTR_VRC_CTA_INIT_COUNT
	.align		4
        /*0034*/ 	.byte	0x02, 0x4a
	.zero		1
	.zero		1


	//----- nvinfo : EIATTR_EXIT_INSTR_OFFSETS
	.align		4
        /*0038*/ 	.byte	0x04, 0x1c
        /*003a*/ 	.short	(.L_63 - .L_62)


	//   ....[0]....
.L_62:
        /*003c*/ 	.word	0x00000160


	//----- nvinfo : EIATTR_CBANK_PARAM_SIZE
	.align		4
.L_63:
        /*0040*/ 	.byte	0x03, 0x19
        /*0042*/ 	.short	0x0010


	//----- nvinfo : EIATTR_PARAM_CBANK
	.align		4
        /*0044*/ 	.byte	0x04, 0x0a
        /*0046*/ 	.short	(.L_65 - .L_64)
	.align		4
.L_64:
        /*0048*/ 	.word	index@(.nv.constant0._Z7fluxFunPfS_)
        /*004c*/ 	.short	0x0380
        /*004e*/ 	.short	0x0010


	//----- nvinfo : EIATTR_SW_WAR
	.align		4
.L_65:
        /*0050*/ 	.byte	0x04, 0x36
        /*0052*/ 	.short	(.L_67 - .L_66)
.L_66:
        /*0054*/ 	.word	0x00000008
.L_67:


//--------------------- .nv.callgraph             --------------------------
	.section	.nv.callgraph,"",@"SHT_CUDA_CALLGRAPH"
	.align	4
	.sectionentsize	8
	.align		4
        /*0000*/ 	.word	0x00000000
	.align		4
        /*0004*/ 	.word	0xffffffff
	.align		4
        /*0008*/ 	.word	0x00000000
	.align		4
        /*000c*/ 	.word	0xfffffffe
	.align		4
        /*0010*/ 	.word	0x00000000
	.align		4
        /*0014*/ 	.word	0xfffffffd
	.align		4
        /*0018*/ 	.word	0x00000000
	.align		4
        /*001c*/ 	.word	0xfffffffc


//--------------------- .text._Z8periodicPfi      --------------------------
	.section	.text._Z8periodicPfi,"ax",@progbits
	.align	128
        .global         _Z8periodicPfi
        .type           _Z8periodicPfi,@function
        .size           _Z8periodicPfi,(.L_x_16 - _Z8periodicPfi)
        .other          _Z8periodicPfi,@"STO_CUDA_ENTRY STV_DEFAULT"
_Z8periodicPfi:
.text._Z8periodicPfi:
[----:B------:R-:W-:Y:S01]  /*0000*/  LDC R1, c[0x0][0x37c] ;  /* 0x0000df00ff017b82 */ /* 0x000fe20000000800 */
[----:B------:R-:W0:Y:S07]  /*0010*/  S2R R0, SR_TID.X ;  /* 0x0000000000007919 */ /* 0x000e2e0000002100 */
[----:B------:R-:W0:Y:S01]  /*0020*/  S2UR UR6, SR_CTAID.X ;  /* 0x00000000000679c3 */ /* 0x000e220000002500 */
[----:B------:R-:W1:Y:S07]  /*0030*/  LDCU.64 UR4, c[0x0][0x358] ;  /* 0x00006b00ff0477ac */ /* 0x000e6e0008000a00 */
[----:B------:R-:W0:Y:S02]  /*0040*/  LDC R7, c[0x0][0x360] ;  /* 0x0000d800ff077b82 */ /* 0x000e240000000800 */
[----:B0-----:R-:W-:-:S05]  /*0050*/  IMAD R7, R7, UR6, R0 ;  /* 0x0000000607077c24 */ /* 0x001fca000f8e0200 */
[----:B------:R-:W-:-:S13]  /*0060*/  ISETP.NE.AND P0, PT, R7, 0x1, PT ;  /* 0x000000010700780c */ /* 0x000fda0003f05270 */
[----:B-1----:R-:W-:Y:S05]  /*0070*/  @!P0 BRA `(.L_x_0) ;  /* 0x0000000000708947 */ /* 0x002fea0003800000 */
[----:B------:R-:W-:-:S13]  /*0080*/  ISETP.NE.AND P0, PT, R7, RZ, PT ;  /* 0x000000ff0700720c */ /* 0x000fda0003f05270 */
[----:B------:R-:W-:Y:S05]  /*0090*/  @P0 BRA `(.L_x_1) ;  /* 0x00000000001c0947 */ /* 0x000fea0003800000 */
[----:B------:R-:W0:Y:S08]  /*00a0*/  LDC R5, c[0x0][0x388] ;  /* 0x0000e200ff057b82 */ /* 0x000e300000000800 */
[----:B------:R-:W0:Y:S02]  /*00b0*/  LDC.64 R2, c[0x0][0x380] ;  /* 0x0000e000ff027b82 */ /* 0x000e240000000a00 */
[----:B0-----:R-:W-:-:S06]  /*00c0*/  IMAD.WIDE R2, R5, 0x4, R2 ;  /* 0x0000000405027825 */ /* 0x001fcc00078e0202 */
[----:B------:R-:W2:Y:S01]  /*00d0*/  LDG.E R3, desc[UR4][R2.64] ;  /* 0x0000000402037981 */ /* 0x000ea2000c1e1900 */
[----:B------:R-:W2:Y:S03]  /*00e0*/  LDC.64 R4, c[0x0][0x380] ;  /* 0x0000e000ff047b82 */ /* 0x000ea60000000a00 */
[----:B--2---:R-:W-:Y:S01]  /*00f0*/  STG.E desc[UR4][R4.64], R3 ;  /* 0x0000000304007986 */ /* 0x004fe2000c101904 */
[----:B------:R-:W-:Y:S05]  /*0100*/  EXIT ;  /* 0x000000000000794d */ /* 0x000fea0003800000 */
.L_x_1:
[----:B------:R-:W0:Y:S02]  /*0110*/  LDC R2, c[0x0][0x388] ;  /* 0x0000e200ff027b82 */ /* 0x000e240000000800 */
[----:B0-----:R-:W-:-:S04]  /*0120*/  IADD3 R0, PT, PT, R2, 0x2, RZ ;  /* 0x0000000202007810 */ /* 0x001fc80007ffe0ff */
[----:B------:R-:W-:-:S13]  /*0130*/  ISETP.NE.AND P0, PT, R7, R0, PT ;  /* 0x000000000700720c */ /* 0x000fda0003f05270 */
[----:B------:R-:W-:Y:S05]  /*0140*/  @P0 BRA `(.L_x_2) ;  /* 0x0000000000180947 */ /* 0x000fea0003800000 */
[----:B------:R-:W0:Y:S08]  /*0150*/  LDC.64 R4, c[0x0][0x380] ;  /* 0x0000e000ff047b82 */ /* 0x000e300000000a00 */
[----:B------:R-:W1:Y:S01]  /*0160*/  LDC.64 R2, c[0x0][0x380] ;  /* 0x0000e000ff027b82 */ /* 0x000e620000000a00 */
[----:B0-----:R-:W2:Y:S01]  /*0170*/  LDG.E R5, desc[UR4][R4.64+0x8] ;  /* 0x0000080404057981 */ /* 0x001ea2000c1e1900 */
[----:B-1----:R-:W-:-:S05]  /*0180*/  IMAD.WIDE R2, R7, 0x4, R2 ;  /* 0x0000000407027825 */ /* 0x002fca00078e0202 */
[----:B--2---:R-:W-:Y:S01]  /*0190*/  STG.E desc[UR4][R2.64], R5 ;  /* 0x0000000502007986 */ /* 0x004fe2000c101904 */
[----:B------:R-:W-:Y:S05]  /*01a0*/  EXIT ;  /* 0x000000000000794d */ /* 0x000fea0003800000 */
.L_x_2:
[----:B------:R-:W-:-:S04]  /*01b0*/  IADD3 R0, PT, PT, R2, 0x3, RZ ;  /* 0x0000000302007810 */ /* 0x000fc80007ffe0ff */
[----:B------:R-:W-:-:S13]  /*01c0*/  ISETP.NE.AND P0, PT, R7, R0, PT ;  /* 0x000000000700720c */ /* 0x000fda0003f05270 */
[----:B------:R-:W-:Y:S05]  /*01d0*/  @P0 EXIT ;  /* 0x000000000000094d */ /* 0x000fea0003800000 */
[----:B------:R-:W0:Y:S08]  /*01e0*/  LDC.64 R2, c[0x0][0x380] ;  /* 0x0000e000ff027b82 */ /* 0x000e300000000a00 */
[----:B------:R-:W1:Y:S01]  /*01f0*/  LDC.64 R4, c[0x0][0x380] ;  /* 0x0000e000ff047b82 */ /* 0x000e620000000a00 */
[----:B0-----:R-:W2:Y:S01]  /*0200*/  LDG.E R3, desc[UR4][R2.64+0xc] ;  /* 0x00000c0402037981 */ /* 0x001ea2000c1e1900 */
[----:B-1----:R-:W-:-:S05]  /*0210*/  IMAD.WIDE R4, R7, 0x4, R4 ;  /* 0x0000000407047825 */ /* 0x002fca00078e0204 */
[----:B--2---:R-:W-:Y:S01]  /*0220*/  STG.E desc[UR4][R4.64], R3 ;  /* 0x0000000304007986 */ /* 0x004fe2000c101904 */
[----:B------:R-:W-:Y:S05]  /*0230*/  EXIT ;  /* 0x000000000000794d */ /* 0x000fea0003800000 */
.L_x_0:
[----:B------:R-:W0:Y:S08]  /*0240*/  LDC R5, c[0x0][0x388] ;  /* 0x0000e200ff057b82 */ /* 0x000e300000000800 */
[----:B------:R-:W0:Y:S02]  /*0250*/  LDC.64 R2, c[0x0][0x380] ;  /* 0x0000e000ff027b82 */ /* 0x000e240000000a00 */
[----:B0-----:R-:W-:-:S06]  /*0260*/  IMAD.WIDE R2, R5, 0x4, R2 ;  /* 0x0000000405027825 */ /* 0x001fcc00078e0202 */
[----:B------:R-:W2:Y:S01]  /*0270*/  LDG.E R3, desc[UR4][R2.64+0x4] ;  /* 0x0000040402037981 */ /* 0x000ea2000c1e1900 */
[----:B------:R-:W2:Y:S03]  /*0280*/  LDC.64 R4, c[0x0][0x380] ;  /* 0x0000e000ff047b82 */ /* 0x000ea60000000a00 */
[----:B--2---:R-:W-:Y:S01]  /*0290*/  STG.E desc[UR4][R4.64+0x4], R3 ;  /* 0x0000040304007986 */ /* 0x004fe2000c101904 */
[----:B------:R-:W-:Y:S05]  /*02a0*/  EXIT ;  /* 0x000000000000794d */ /* 0x000fea0003800000 */
.L_x_3:
[----:B------:R-:W-:-:S00]  /*02b0*/  BRA `(.L_x_3) ;  /* 0xfffffffc00fc7947 */ /* 0x000fc0000383ffff */
[----:B------:R-:W-:-:S00]  /*02c0*/  NOP ;  /* 0x0000000000007918 */ /* 0x000fc00000000000 */
        /* <DEDUP_REMOVED lines=11> */
.L_x_16:


//--------------------- .text._Z6updateiffPfS_S_  --------------------------
	.section	.text._Z6updateiffPfS_S_,"ax",@progbits
	.align	128
        .global         _Z6updateiffPfS_S_
        .type           _Z6updateiffPfS_S_,@function
        .size           _Z6updateiffPfS_S_,(.L_x_15 - _Z6updateiffPfS_S_)
        .other          _Z6updateiffPfS_S_,@"STO_CUDA_ENTRY STV_DEFAULT"
_Z6updateiffPfS_S_:
.text._Z6updateiffPfS_S_:
[----:B------:R-:W-:Y:S01]  /*0000*/  LDC R1, c[0x0][0x37c] ;  /* 0x0000df00ff017b82 */ /* 0x000fe20000000800 */
[----:B------:R-:W0:Y:S07]  /*0010*/  S2R R0, SR_TID.X ;  /* 0x0000000000007919 */ /* 0x000e2e0000002100 */
[----:B------:R-:W0:Y:S01]  /*0020*/  S2UR UR4, SR_CTAID.X ;  /* 0x00000000000479c3 */ /* 0x000e220000002500 */
[----:B------:R-:W1:Y:S07]  /*0030*/  LDCU.64 UR6, c[0x0][0x358] ;  /* 0x00006b00ff0677ac */ /* 0x000e6e0008000a00 */
[----:B------:R-:W0:Y:S08]  /*0040*/  LDC R3, c[0x0][0x360] ;  /* 0x0000d800ff037b82 */ /* 0x000e300000000800 */
[----:B------:R-:W2:Y:S08]  /*0050*/  LDC.64 R8, c[0x0][0x390] ;  /* 0x0000e400ff087b82 */ /* 0x000eb00000000a00 */
[----:B------:R-:W3:Y:S01]  /*0060*/  LDC.64 R6, c[0x0][0x398] ;  /* 0x0000e600ff067b82 */ /* 0x000ee20000000a00 */
[----:B0-----:R-:W-:-:S07]  /*0070*/  IMAD R3, R3, UR4, R0 ;  /* 0x0000000403037c24 */ /* 0x001fce000f8e0200 */
[----:B------:R-:W0:Y:S01]  /*0080*/  LDC.64 R4, c[0x0][0x3a0] ;  /* 0x0000e800ff047b82 */ /* 0x000e220000000a00 */
[----:B------:R-:W4:Y:S01]  /*0090*/  LDCU.64 UR4, c[0x0][0x380] ;  /* 0x00007000ff0477ac */ /* 0x000f220008000a00 */
[----:B--2---:R-:W-:-:S06]  /*00a0*/  IMAD.WIDE R8, R3, 0x4, R8 ;  /* 0x0000000403087825 */ /* 0x004fcc00078e0208 */
[----:B------:R-:W2:Y:S01]  /*00b0*/  LDC R13, c[0x0][0x388] ;  /* 0x0000e200ff0d7b82 */ /* 0x000ea20000000800 */
[----:B-1----:R1:W2:Y:S01]  /*00c0*/  LDG.E R12, desc[UR6][R8.64+0x8] ;  /* 0x00000806080c7981 */ /* 0x0022a2000c1e1900 */
[----:B---3--:R-:W-:-:S05]  /*00d0*/  IMAD.WIDE R6, R3, 0x4, R6 ;  /* 0x0000000403067825 */ /* 0x008fca00078e0206 */
[----:B------:R-:W3:Y:S01]  /*00e0*/  LDG.E R11, desc[UR6][R6.64+0x4] ;  /* 0x00000406060b7981 */ /* 0x000ee2000c1e1900 */
[----:B0-----:R-:W-:-:S03]  /*00f0*/  IMAD.WIDE R4, R3, 0x4, R4 ;  /* 0x0000000403047825 */ /* 0x001fc600078e0204 */
[----:B------:R0:W3:Y:S04]  /*0100*/  LDG.E R10, desc[UR6][R6.64] ;  /* 0x00000006060a7981 */ /* 0x0000e8000c1e1900 */
[----:B------:R0:W5:Y:S01]  /*0110*/  LDG.E R2, desc[UR6][R4.64+0x8] ;  /* 0x0000080604027981 */ /* 0x000162000c1e1900 */
[----:B----4-:R-:W-:Y:S01]  /*0120*/  USHF.L.U32 UR4, UR4, 0x2, URZ ;  /* 0x0000000204047899 */ /* 0x010fe200080006ff */
[----:B------:R-:W-:Y:S01]  /*0130*/  IMAD.U32 R14, RZ, RZ, UR5 ;  /* 0x00000005ff0e7e24 */ /* 0x000fe2000f8e00ff */
[----:B--2---:R-:W2:Y:S02]  /*0140*/  MUFU.RCP R0, R13 ;  /* 0x0000000d00007308 */ /* 0x004ea40000001000 */
[----:B------:R-:W-:Y:S02]  /*0150*/  UISETP.EQ.AND UP0, UPT, UR4, URZ, UPT ;  /* 0x000000ff0400728c */ /* 0x000fe4000bf02270 */
[----:B------:R-:W-:-:S02]  /*0160*/  UISETP.EQ.AND UP1, UPT, UR4, 0x4, UPT ;  /* 0x000000040400788c */ /* 0x000fc4000bf22270 */
[----:B------:R-:W-:Y:S02]  /*0170*/  UISETP.EQ.AND UP2, UPT, UR4, 0x8, UPT ;  /* 0x000000080400788c */ /* 0x000fe4000bf42270 */
[----:B------:R-:W4:Y:S05]  /*0180*/  FCHK P0, R14, R13 ;  /* 0x0000000d0e007302 */ /* 0x000f2a0000000000 */
[----:B------:R-:W-:Y:S02]  /*0190*/  @UP0 UMOV UR4, URZ ;  /* 0x000000ff00040c82 */ /* 0x000fe40008000000 */
[----:B------:R-:W-:Y:S02]  /*01a0*/  @UP1 UMOV UR4, 0x3f400000 ;  /* 0x3f40000000041882 */ /* 0x000fe40000000000 */
[----:B------:R-:W-:Y:S01]  /*01b0*/  @UP2 UMOV UR4, 0x3eaaaaab ;  /* 0x3eaaaaab00042882 */ /* 0x000fe20000000000 */
[C---:B--2---:R-:W-:Y:S01]  /*01c0*/  FFMA R3, R0.reuse, -R13, 1 ;  /* 0x3f80000000037423 */ /* 0x044fe2000000080d */
[----:B-1----:R-:W1:Y:S03]  /*01d0*/  F2F.F64.F32 R8, UR4 ;  /* 0x0000000400087d10 */ /* 0x002e660008201800 */
[----:B------:R-:W-:-:S04]  /*01e0*/  FFMA R0, R0, R3, R0 ;  /* 0x0000000300007223 */ /* 0x000fc80000000000 */
[----:B------:R-:W-:Y:S01]  /*01f0*/  FFMA R3, R0, UR5, RZ ;  /* 0x0000000500037c23 */ /* 0x000fe200080000ff */
[----:B-1----:R-:W-:Y:S01]  /*0200*/  DADD R8, -R8, 1 ;  /* 0x3ff0000008087429 */ /* 0x002fe20000000100 */
[----:B0-----:R-:W-:Y:S02]  /*0210*/  FMUL R6, R12, UR4 ;  /* 0x000000040c067c20 */ /* 0x001fe40008400000 */
[----:B------:R-:W-:-:S04]  /*0220*/  FFMA R12, R3, -R13, UR5 ;  /* 0x00000005030c7e23 */ /* 0x000fc8000800080d */
[----:B------:R-:W-:Y:S01]  /*0230*/  FFMA R0, R0, R12, R3 ;  /* 0x0000000c00007223 */ /* 0x000fe20000000003 */
[----:B------:R-:W0:Y:S01]  /*0240*/  F2F.F64.F32 R6, R6 ;  /* 0x0000000600067310 */ /* 0x000e220000201800 */
[----:B---3--:R-:W-:Y:S01]  /*0250*/  FADD R11, R11, -R10 ;  /* 0x8000000a0b0b7221 */ /* 0x008fe20000000000 */
[----:B0---4-:R-:W-:Y:S06]  /*0260*/  @!P0 BRA `(.L_x_4) ;  /* 0x0000000000088947 */ /* 0x011fec0003800000 */
[----:B------:R-:W-:-:S07]  /*0270*/  MOV R10, 0x290 ;  /* 0x00000290000a7802 */ /* 0x000fce0000000f00 */
[----:B-----5:R-:W-:Y:S05]  /*0280*/  CALL.REL.NOINC `($__internal_0_$__cuda_sm3x_div_rn_noftz_f32_slowpath) ;  /* 0x0000000000187944 */ /* 0x020fea0003c00000 */
.L_x_4:
[----:B-----5:R-:W-:-:S04]  /*0290*/  FFMA R0, R11, -R0, R2 ;  /* 0x800000000b007223 */ /* 0x020fc80000000002 */
[----:B------:R-:W0:Y:S02]  /*02a0*/  F2F.F64.F32 R2, R0 ;  /* 0x0000000000027310 */ /* 0x000e240000201800 */
[----:B0-----:R-:W-:-:S10]  /*02b0*/  DFMA R2, R8, R2, R6 ;  /* 0x000000020802722b */ /* 0x001fd40000000006 */
[----:B------:R-:W0:Y:S02]  /*02c0*/  F2F.F32.F64 R3, R2 ;  /* 0x0000000200037310 */ /* 0x000e240000301000 */
[----:B0-----:R-:W-:Y:S01]  /*02d0*/  STG.E desc[UR6][R4.64+0x8], R3 ;  /* 0x0000080304007986 */ /* 0x001fe2000c101906 */
[----:B------:R-:W-:Y:S05]  /*02e0*/  EXIT ;  /* 0x000000000000794d */ /* 0x000fea0003800000 */
        .weak           $__internal_0_$__cuda_sm3x_div_rn_noftz_f32_slowpath
        .type           $__internal_0_$__cuda_sm3x_div_rn_noftz_f32_slowpath,@function
        .size           $__internal_0_$__cuda_sm3x_div_rn_noftz_f32_slowpath,(.L_x_15 - $__internal_0_$__cuda_sm3x_div_rn_noftz_f32_slowpath)
$__internal_0_$__cuda_sm3x_div_rn_noftz_f32_slowpath:
[----:B------:R-:W0:Y:S08]  /*02f0*/  LDC R3, c[0x0][0x388] ;  /* 0x0000e200ff037b82 */ /* 0x000e300000000800 */
[----:B------:R-:W1:Y:S08]  /*0300*/  LDC R0, c[0x0][0x384] ;  /* 0x0000e100ff007b82 */ /* 0x000e700000000800 */
[----:B------:R-:W2:Y:S01]  /*0310*/  LDC R15, c[0x0][0x384] ;  /* 0x0000e100ff0f7b82 */ /* 0x000ea20000000800 */
[----:B0-----:R-:W-:-:S07]  /*0320*/  SHF.R.U32.HI R13, RZ, 0x17, R3 ;  /* 0x00000017ff0d7819 */ /* 0x001fce0000011603 */
[----:B------:R-:W0:Y:S01]  /*0330*/  LDC R16, c[0x0][0x388] ;  /* 0x0000e200ff107b82 */ /* 0x000e220000000800 */
[----:B------:R-:W-:Y:S02]  /*0340*/  LOP3.LUT R13, R13, 0xff, RZ, 0xc0, !PT ;  /* 0x000000ff0d0d7812 */ /* 0x000fe400078ec0ff */
[----:B-1----:R-:W-:-:S03]  /*0350*/  SHF.R.U32.HI R12, RZ, 0x17, R0 ;  /* 0x00000017ff0c7819 */ /* 0x002fc60000011600 */
[----:B------:R-:W-:Y:S01]  /*0360*/  VIADD R18, R13, 0xffffffff ;  /* 0xffffffff0d127836 */ /* 0x000fe20000000000 */
[----:B------:R-:W-:-:S04]  /*0370*/  LOP3.LUT R14, R12, 0xff, RZ, 0xc0, !PT ;  /* 0x000000ff0c0e7812 */ /* 0x000fc800078ec0ff */
[----:B------:R-:W-:Y:S01]  /*0380*/  ISETP.GT.U32.AND P0, PT, R18, 0xfd, PT ;  /* 0x000000fd1200780c */ /* 0x000fe20003f04070 */
[----:B------:R-:W-:-:S05]  /*0390*/  VIADD R17, R14, 0xffffffff ;  /* 0xffffffff0e117836 */ /* 0x000fca0000000000 */
[----:B------:R-:W-:-:S13]  /*03a0*/  ISETP.GT.U32.OR P0, PT, R17, 0xfd, P0 ;  /* 0x000000fd1100780c */ /* 0x000fda0000704470 */
[----:B------:R-:W-:Y:S01]  /*03b0*/  @!P0 IMAD.MOV.U32 R12, RZ, RZ, RZ ;  /* 0x000000ffff0c8224 */ /* 0x000fe200078e00ff */
[----:B--2---:R-:W-:Y:S06]  /*03c0*/  @!P0 BRA `(.L_x_5) ;  /* 0x00000000005c8947 */ /* 0x004fec0003800000 */
[----:B------:R-:W-:Y:S02]  /*03d0*/  FSETP.GTU.FTZ.AND P0, PT, |R0|, +INF , PT ;  /* 0x7f8000000000780b */ /* 0x000fe40003f1c200 */
[----:B------:R-:W-:-:S04]  /*03e0*/  FSETP.GTU.FTZ.AND P1, PT, |R3|, +INF , PT ;  /* 0x7f8000000300780b */ /* 0x000fc80003f3c200 */
[----:B------:R-:W-:-:S13]  /*03f0*/  PLOP3.LUT P0, PT, P0, P1, PT, 0xf8, 0x8f ;  /* 0x00000000008f781c */ /* 0x000fda0000703f70 */
[----:B------:R-:W-:Y:S05]  /*0400*/  @P0 BRA `(.L_x_6) ;  /* 0x0000000400440947 */ /* 0x000fea0003800000 */
[----:B0-----:R-:W-:-:S13]  /*0410*/  LOP3.LUT P0, RZ, R16, 0x7fffffff, R15, 0xc8, !PT ;  /* 0x7fffffff10ff7812 */ /* 0x001fda000780c80f */
[----:B------:R-:W-:Y:S05]  /*0420*/  @!P0 BRA `(.L_x_7) ;  /* 0x0000000400348947 */ /* 0x000fea0003800000 */
[C---:B------:R-:W-:Y:S02]  /*0430*/  FSETP.NEU.FTZ.AND P2, PT, |R0|.reuse, +INF , PT ;  /* 0x7f8000000000780b */ /* 0x040fe40003f5d200 */
[----:B------:R-:W-:Y:S02]  /*0440*/  FSETP.NEU.FTZ.AND P1, PT, |R3|, +INF , PT ;  /* 0x7f8000000300780b */ /* 0x000fe40003f3d200 */
[----:B------:R-:W-:-:S11]  /*0450*/  FSETP.NEU.FTZ.AND P0, PT, |R0|, +INF , PT ;  /* 0x7f8000000000780b */ /* 0x000fd60003f1d200 */
[----:B------:R-:W-:Y:S05]  /*0460*/  @!P1 BRA !P2, `(.L_x_7) ;  /* 0x0000000400249947 */ /* 0x000fea0005000000 */
[----:B------:R-:W-:-:S04]  /*0470*/  LOP3.LUT P2, RZ, R15, 0x7fffffff, RZ, 0xc0, !PT ;  /* 0x7fffffff0fff7812 */ /* 0x000fc8000784c0ff */
[----:B------:R-:W-:-:S13]  /*0480*/  PLOP3.LUT P1, PT, P1, P2, PT, 0x2f, 0xf2 ;  /* 0x0000000000f2781c */ /* 0x000fda0000f24577 */
[----:B------:R-:W-:Y:S05]  /*0490*/  @P1 BRA `(.L_x_8) ;  /* 0x0000000400101947 */ /* 0x000fea0003800000 */
[----:B------:R-:W-:-:S04]  /*04a0*/  LOP3.LUT P1, RZ, R16, 0x7fffffff, RZ, 0xc0, !PT ;  /* 0x7fffffff10ff7812 */ /* 0x000fc8000782c0ff */
[----:B------:R-:W-:-:S13]  /*04b0*/  PLOP3.LUT P0, PT, P0, P1, PT, 0x2f, 0xf2 ;  /* 0x0000000000f2781c */ /* 0x000fda0000702577 */
[----:B------:R-:W-:Y:S05]  /*04c0*/  @P0 BRA `(.L_x_9) ;  /* 0x0000000000f80947 */ /* 0x000fea0003800000 */
[----:B------:R-:W-:Y:S02]  /*04d0*/  ISETP.GE.AND P0, PT, R17, RZ, PT ;  /* 0x000000ff1100720c */ /* 0x000fe40003f06270 */
[----:B------:R-:W-:-:S11]  /*04e0*/  ISETP.GE.AND P1, PT, R18, RZ, PT ;  /* 0x000000ff1200720c */ /* 0x000fd60003f26270 */
[----:B------:R-:W-:Y:S02]  /*04f0*/  @P0 IMAD.MOV.U32 R12, RZ, RZ, RZ ;  /* 0x000000ffff0c0224 */ /* 0x000fe400078e00ff */
[----:B------:R-:W-:Y:S01]  /*0500*/  @!P0 FFMA R15, R0, 1.84467440737095516160e+19, RZ ;  /* 0x5f800000000f8823 */ /* 0x000fe200000000ff */
[----:B------:R-:W-:Y:S02]  /*0510*/  @!P0 IMAD.MOV.U32 R12, RZ, RZ, -0x40 ;  /* 0xffffffc0ff0c8424 */ /* 0x000fe400078e00ff */
[----:B------:R-:W-:Y:S02]  /*0520*/  @!P1 FFMA R16, R3, 1.84467440737095516160e+19, RZ ;  /* 0x5f80000003109823 */ /* 0x000fe400000000ff */
[----:B------:R-:W-:-:S07]  /*0530*/  @!P1 VIADD R12, R12, 0x40 ;  /* 0x000000400c0c9836 */ /* 0x000fce0000000000 */
.L_x_5:
[----:B------:R-:W-:Y:S01]  /*0540*/  LEA R3, R13, 0xc0800000, 0x17 ;  /* 0xc08000000d037811 */ /* 0x000fe200078eb8ff */
[----:B------:R-:W-:-:S04]  /*0550*/  VIADD R14, R14, 0xffffff81 ;  /* 0xffffff810e0e7836 */ /* 0x000fc80000000000 */
[----:B0-----:R-:W-:Y:S01]  /*0560*/  IMAD.IADD R3, R16, 0x1, -R3 ;  /* 0x0000000110037824 */ /* 0x001fe200078e0a03 */
[C---:B------:R-:W-:Y:S01]  /*0570*/  IADD3 R13, PT, PT, R14.reuse, 0x7f, -R13 ;  /* 0x0000007f0e0d7810 */ /* 0x040fe20007ffe80d */
[----:B------:R-:W-:Y:S02]  /*0580*/  IMAD R0, R14, -0x800000, R15 ;  /* 0xff8000000e007824 */ /* 0x000fe400078e020f */
[----:B------:R-:W0:Y:S01]  /*0590*/  MUFU.RCP R16, R3 ;  /* 0x0000000300107308 */ /* 0x000e220000001000 */
[----:B------:R-:W-:Y:S01]  /*05a0*/  FADD.FTZ R17, -R3, -RZ ;  /* 0x800000ff03117221 */ /* 0x000fe20000010100 */
[----:B------:R-:W-:-:S03]  /*05b0*/  IMAD.IADD R13, R13, 0x1, R12 ;  /* 0x000000010d0d7824 */ /* 0x000fc600078e020c */
[----:B0-----:R-:W-:-:S04]  /*05c0*/  FFMA R19, R16, R17, 1 ;  /* 0x3f80000010137423 */ /* 0x001fc80000000011 */
[----:B------:R-:W-:-:S04]  /*05d0*/  FFMA R18, R16, R19, R16 ;  /* 0x0000001310127223 */ /* 0x000fc80000000010 */
[----:B------:R-:W-:-:S04]  /*05e0*/  FFMA R15, R0, R18, RZ ;  /* 0x00000012000f7223 */ /* 0x000fc800000000ff */
[----:B------:R-:W-:-:S04]  /*05f0*/  FFMA R16, R17, R15, R0 ;  /* 0x0000000f11107223 */ /* 0x000fc80000000000 */
[----:B------:R-:W-:-:S04]  /*0600*/  FFMA R15, R18, R16, R15 ;  /* 0x00000010120f7223 */ /* 0x000fc8000000000f */
[----:B------:R-:W-:-:S04]  /*0610*/  FFMA R16, R17, R15, R0 ;  /* 0x0000000f11107223 */ /* 0x000fc80000000000 */
[----:B------:R-:W-:-:S05]  /*0620*/  FFMA R0, R18, R16, R15 ;  /* 0x0000001012007223 */ /* 0x000fca000000000f */
[----:B------:R-:W-:-:S04]  /*0630*/  SHF.R.U32.HI R3, RZ, 0x17, R0 ;  /* 0x00000017ff037819 */ /* 0x000fc80000011600 */
[----:B------:R-:W-:-:S05]  /*0640*/  LOP3.LUT R3, R3, 0xff, RZ, 0xc0, !PT ;  /* 0x000000ff03037812 */ /* 0x000fca00078ec0ff */
[----:B------:R-:W-:-:S04]  /*0650*/  IMAD.IADD R17, R3, 0x1, R13 ;  /* 0x0000000103117824 */ /* 0x000fc800078e020d */
[----:B------:R-:W-:-:S05]  /*0660*/  VIADD R3, R17, 0xffffffff ;  /* 0xffffffff11037836 */ /* 0x000fca0000000000 */
[----:B------:R-:W-:-:S13]  /*0670*/  ISETP.GE.U32.AND P0, PT, R3, 0xfe, PT ;  /* 0x000000fe0300780c */ /* 0x000fda0003f06070 */
[----:B------:R-:W-:Y:S05]  /*0680*/  @!P0 BRA `(.L_x_10) ;  /* 0x0000000000808947 */ /* 0x000fea0003800000 */
[----:B------:R-:W-:-:S13]  /*0690*/  ISETP.GT.AND P0, PT, R17, 0xfe, PT ;  /* 0x000000fe1100780c */ /* 0x000fda0003f04270 */
[----:B------:R-:W-:Y:S05]  /*06a0*/  @P0 BRA `(.L_x_11) ;  /* 0x00000000006c0947 */ /* 0x000fea0003800000 */
[----:B------:R-:W-:-:S13]  /*06b0*/  ISETP.GE.AND P0, PT, R17, 0x1, PT ;  /* 0x000000011100780c */ /* 0x000fda0003f06270 */
[----:B------:R-:W-:Y:S05]  /*06c0*/  @P0 BRA `(.L_x_12) ;  /* 0x0000000000980947 */ /* 0x000fea0003800000 */
[----:B------:R-:W-:Y:S02]  /*06d0*/  ISETP.GE.AND P0, PT, R17, -0x18, PT ;  /* 0xffffffe81100780c */ /* 0x000fe40003f06270 */
[----:B------:R-:W-:-:S11]  /*06e0*/  LOP3.LUT R0, R0, 0x80000000, RZ, 0xc0, !PT ;  /* 0x8000000000007812 */ /* 0x000fd600078ec0ff */
[----:B------:R-:W-:Y:S05]  /*06f0*/  @!P0 BRA `(.L_x_12) ;  /* 0x00000000008c8947 */ /* 0x000fea0003800000 */
[CCC-:B------:R-:W-:Y:S01]  /*0700*/  FFMA.RZ R3, R18.reuse, R16.reuse, R15.reuse ;  /* 0x0000001012037223 */ /* 0x1c0fe2000000c00f */
[C---:B------:R-:W-:Y:S02]  /*0710*/  VIADD R14, R17.reuse, 0x20 ;  /* 0x00000020110e7836 */ /* 0x040fe40000000000 */
[CCC-:B------:R-:W-:Y:S01]  /*0720*/  FFMA.RM R12, R18.reuse, R16.reuse, R15.reuse ;  /* 0x00000010120c7223 */ /* 0x1c0fe2000000400f */
[----:B------:R-:W-:Y:S02]  /*0730*/  ISETP.NE.AND P2, PT, R17, RZ, PT ;  /* 0x000000ff1100720c */ /* 0x000fe40003f45270 */
[----:B------:R-:W-:Y:S01]  /*0740*/  LOP3.LUT R13, R3, 0x7fffff, RZ, 0xc0, !PT ;  /* 0x007fffff030d7812 */ /* 0x000fe200078ec0ff */
[----:B------:R-:W-:Y:S01]  /*0750*/  FFMA.RP R3, R18, R16, R15 ;  /* 0x0000001012037223 */ /* 0x000fe2000000800f */
[----:B------:R-:W-:Y:S01]  /*0760*/  IMAD.MOV R15, RZ, RZ, -R17 ;  /* 0x000000ffff0f7224 */ /* 0x000fe200078e0a11 */
[----:B------:R-:W-:Y:S02]  /*0770*/  ISETP.NE.AND P1, PT, R17, RZ, PT ;  /* 0x000000ff1100720c */ /* 0x000fe40003f25270 */
[----:B------:R-:W-:-:S02]  /*0780*/  LOP3.LUT R13, R13, 0x800000, RZ, 0xfc, !PT ;  /* 0x008000000d0d7812 */ /* 0x000fc400078efcff */
[----:B------:R-:W-:Y:S02]  /*0790*/  FSETP.NEU.FTZ.AND P0, PT, R3, R12, PT ;  /* 0x0000000c0300720b */ /* 0x000fe40003f1d000 */
[----:B------:R-:W-:Y:S02]  /*07a0*/  SHF.L.U32 R14, R13, R14, RZ ;  /* 0x0000000e0d0e7219 */ /* 0x000fe400000006ff */
[----:B------:R-:W-:Y:S02]  /*07b0*/  SEL R12, R15, RZ, P2 ;  /* 0x000000ff0f0c7207 */ /* 0x000fe40001000000 */
[----:B------:R-:W-:Y:S02]  /*07c0*/  ISETP.NE.AND P1, PT, R14, RZ, P1 ;  /* 0x000000ff0e00720c */ /* 0x000fe40000f25270 */
[----:B------:R-:W-:Y:S02]  /*07d0*/  SHF.R.U32.HI R12, RZ, R12, R13 ;  /* 0x0000000cff0c7219 */ /* 0x000fe4000001160d */
[----:B------:R-:W-:-:S02]  /*07e0*/  PLOP3.LUT P0, PT, P0, P1, PT, 0xf8, 0x8f ;  /* 0x00000000008f781c */ /* 0x000fc40000703f70 */
[----:B------:R-:W-:Y:S02]  /*07f0*/  SHF.R.U32.HI R14, RZ, 0x1, R12 ;  /* 0x00000001ff0e7819 */ /* 0x000fe4000001160c */
[----:B------:R-:W-:-:S04]  /*0800*/  SEL R3, RZ, 0x1, !P0 ;  /* 0x00000001ff037807 */ /* 0x000fc80004000000 */
[----:B------:R-:W-:-:S04]  /*0810*/  LOP3.LUT R3, R3, 0x1, R14, 0xf8, !PT ;  /* 0x0000000103037812 */ /* 0x000fc800078ef80e */
[----:B------:R-:W-:-:S05]  /*0820*/  LOP3.LUT R3, R3, R12, RZ, 0xc0, !PT ;  /* 0x0000000c03037212 */ /* 0x000fca00078ec0ff */
[----:B------:R-:W-:-:S05]  /*0830*/  IMAD.IADD R3, R14, 0x1, R3 ;  /* 0x000000010e037824 */ /* 0x000fca00078e0203 */
[----:B------:R-:W-:Y:S01]  /*0840*/  LOP3.LUT R0, R3, R0, RZ, 0xfc, !PT ;  /* 0x0000000003007212 */ /* 0x000fe200078efcff */
[----:B------:R-:W-:Y:S06]  /*0850*/  BRA `(.L_x_12) ;  /* 0x0000000000347947 */ /* 0x000fec0003800000 */
.L_x_11:
[----:B------:R-:W-:-:S04]  /*0860*/  LOP3.LUT R0, R0, 0x80000000, RZ, 0xc0, !PT ;  /* 0x8000000000007812 */ /* 0x000fc800078ec0ff */
[----:B------:R-:W-:Y:S01]  /*0870*/  LOP3.LUT R0, R0, 0x7f800000, RZ, 0xfc, !PT ;  /* 0x7f80000000007812 */ /* 0x000fe200078efcff */
[----:B------:R-:W-:Y:S06]  /*0880*/  BRA `(.L_x_12) ;  /* 0x0000000000287947 */ /* 0x000fec0003800000 */
.L_x_10:
[----:B------:R-:W-:Y:S01]  /*0890*/  IMAD R0, R13, 0x800000, R0 ;  /* 0x008000000d007824 */ /* 0x000fe200078e0200 */
[----:B------:R-:W-:Y:S06]  /*08a0*/  BRA `(.L_x_12) ;  /* 0x0000000000207947 */ /* 0x000fec0003800000 */
.L_x_9:
[----:B------:R-:W-:-:S04]  /*08b0*/  LOP3.LUT R0, R16, 0x80000000, R15, 0x48, !PT ;  /* 0x8000000010007812 */ /* 0x000fc800078e480f */
[----:B------:R-:W-:Y:S01]  /*08c0*/  LOP3.LUT R0, R0, 0x7f800000, RZ, 0xfc, !PT ;  /* 0x7f80000000007812 */ /* 0x000fe200078efcff */
[----:B------:R-:W-:Y:S06]  /*08d0*/  BRA `(.L_x_12) ;  /* 0x0000000000147947 */ /* 0x000fec0003800000 */
.L_x_8:
[----:B------:R-:W-:Y:S01]  /*08e0*/  LOP3.LUT R0, R16, 0x80000000, R15, 0x48, !PT ;  /* 0x8000000010007812 */ /* 0x000fe200078e480f */
[----:B------:R-:W-:Y:S06]  /*08f0*/  BRA `(.L_x_12) ;  /* 0x00000000000c7947 */ /* 0x000fec0003800000 */
.L_x_7:
[----:B------:R-:W0:Y:S01]  /*0900*/  MUFU.RSQ R0, -QNAN ;  /* 0xffc0000000007908 */ /* 0x000e220000001400 */
[----:B------:R-:W-:Y:S05]  /*0910*/  BRA `(.L_x_12) ;  /* 0x0000000000047947 */ /* 0x000fea0003800000 */
.L_x_6:
[----:B------:R-:W-:-:S07]  /*0920*/  FADD.FTZ R0, R0, R3 ;  /* 0x0000000300007221 */ /* 0x000fce0000010000 */
.L_x_12:
[----:B------:R-:W-:Y:S02]  /*0930*/  IMAD.MOV.U32 R12, RZ, RZ, R10 ;  /* 0x000000ffff0c7224 */ /* 0x000fe400078e000a */
[----:B------:R-:W-:-:S04]  /*0940*/  IMAD.MOV.U32 R13, RZ, RZ, 0x0 ;  /* 0x00000000ff0d7424 */ /* 0x000fc800078e00ff */
[----:B0-----:R-:W-:Y:S05]  /*0950*/  RET.REL.NODEC R12 `(_Z6updateiffPfS_S_) ;  /* 0xfffffff40ca87950 */ /* 0x001fea0003c3ffff */
.L_x_13:
        /* <DEDUP_REMOVED lines=10> */
.L_x_15:


//--------------------- .text._Z7fluxFunPfS_      --------------------------
	.section	.text._Z7fluxFunPfS_,"ax",@progbits
	.align	128
        .global         _Z7fluxFunPfS_
        .type           _Z7fluxFunPfS_,@function
        .size           _Z7fluxFunPfS_,(.L_x_18 - _Z7fluxFunPfS_)
        .other          _Z7fluxFunPfS_,@"STO_CUDA_ENTRY STV_DEFAULT"
_Z7fluxFunPfS_:
.text._Z7fluxFunPfS_:
[----:B------:R-:W-:Y:S01]  /*0000*/  LDC R1, c[0x0][0x37c] ;  /* 0x0000df00ff017b82 */ /* 0x000fe20000000800 */
[----:B------:R-:W0:Y:S07]  /*0010*/  S2R R0, SR_TID.X ;  /* 0x0000000000007919 */ /* 0x000e2e0000002100 */
[----:B------:R-:W0:Y:S01]  /*0020*/  S2UR UR6, SR_CTAID.X ;  /* 0x00000000000679c3 */ /* 0x000e220000002500 */
[----:B------:R-:W1:Y:S07]  /*0030*/  LDCU.64 UR4, c[0x0][0x358] ;  /* 0x00006b00ff0477ac */ /* 0x000e6e0008000a00 */
[----:B------:R-:W0:Y:S08]  /*0040*/  LDC R11, c[0x0][0x360] ;  /* 0x0000d800ff0b7b82 */ /* 0x000e300000000800 */
[----:B------:R-:W2:Y:S08]  /*0050*/  LDC.64 R2, c[0x0][0x380] ;  /* 0x0000e000ff027b82 */ /* 0x000eb00000000a00 */
[----:B------:R-:W3:Y:S01]  /*0060*/  LDC.64 R8, c[0x0][0x388] ;  /* 0x0000e200ff087b82 */ /* 0x000ee20000000a00 */
[----:B0-----:R-:W-:-:S04]  /*0070*/  IMAD R11, R11, UR6, R0 ;  /* 0x000000060b0b7c24 */ /* 0x001fc8000f8e0200 */
[----:B--2---:R-:W-:-:S05]  /*0080*/  IMAD.WIDE R2, R11, 0x4, R2 ;  /* 0x000000040b027825 */ /* 0x004fca00078e0202 */
[----:B-1----:R-:W2:Y:S04]  /*0090*/  LDG.E R0, desc[UR4][R2.64] ;  /* 0x0000000402007981 */ /* 0x002ea8000c1e1900 */
[----:B------:R-:W2:Y:S04]  /*00a0*/  LDG.E R13, desc[UR4][R2.64+0x4] ;  /* 0x00000404020d7981 */ /* 0x000ea8000c1e1900 */
[----:B------:R-:W4:Y:S01]  /*00b0*/  LDG.E R4, desc[UR4][R2.64+0x8] ;  /* 0x0000080402047981 */ /* 0x000f22000c1e1900 */
[----:B--2---:R-:W-:Y:S01]  /*00c0*/  FADD R0, -R0, R13 ;  /* 0x0000000d00007221 */ /* 0x004fe20000000100 */
[----:B----4-:R-:W-:-:S02]  /*00d0*/  FADD R7, -R13, R4 ;  /* 0x000000040d077221 */ /* 0x010fc40000000100 */
[----:B------:R-:W-:Y:S03]  /*00e0*/  F2F.F64.F32 R4, R13 ;  /* 0x0000000d00047310 */ /* 0x000fe60000201800 */
[----:B------:R-:W-:-:S04]  /*00f0*/  FSETP.GEU.AND P0, PT, |R0|, |R7|, PT ;  /* 0x400000070000720b */ /* 0x000fc80003f0e200 */
[----:B------:R-:W-:-:S04]  /*0100*/  FSEL R0, R0, R7, !P0 ;  /* 0x0000000700007208 */ /* 0x000fc80004000000 */
[----:B------:R-:W0:Y:S02]  /*0110*/  F2F.F64.F32 R6, R0 ;  /* 0x0000000000067310 */ /* 0x000e240000201800 */
[----:B0-----:R-:W-:Y:S01]  /*0120*/  DFMA R4, R6, 0.5, R4 ;  /* 0x3fe000000604782b */ /* 0x001fe20000000004 */
[----:B---3--:R-:W-:-:S09]  /*0130*/  IMAD.WIDE R6, R11, 0x4, R8 ;  /* 0x000000040b067825 */ /* 0x008fd200078e0208 */
[----:B------:R-:W0:Y:S02]  /*0140*/  F2F.F32.F64 R5, R4 ;  /* 0x0000000400057310 */ /* 0x000e240000301000 */
[----:B0-----:R-:W-:Y:S01]  /*0150*/  STG.E desc[UR4][R6.64], R5 ;  /* 0x0000000506007986 */ /* 0x001fe2000c101904 */
[----:B------:R-:W-:Y:S05]  /*0160*/  EXIT ;  /* 0x000000000000794d */ /* 0x000fea0003800000 */
.L_x_14:
        /* <DEDUP_REMOVED lines=9> */
.L_x_18:


//--------------------- .nv.shared.reserved.0     --------------------------
	.section	.nv.shared.reserved.0,"aw",@nobits
	.weak		__nv_reservedSMEM_offset_0_alias
	.size		__nv_reservedSMEM_offset_0_alias, 0, 64
	.other		__nv_reservedSMEM_offset_0_alias,@"STO_CUDA_RESERVED_SHARED STV_DEFAULT"
__nv_reservedSMEM_offset_0_alias:
	.zero		0
	.zero		64


//--------------------- .nv.constant0._Z8periodicPfi --------------------------
	.section	.nv.constant0._Z8periodicPfi,"a",@progbits
	.sectionflags	@""
	.align	4
.nv.constant0._Z8periodicPfi:
	.zero		908


//--------------------- .nv.constant0._Z6updateiffPfS_S_ --------------------------
	.section	.nv.constant0._Z6updateiffPfS_S_,"a",@progbits
	.sectionflags	@""
	.align	4
.nv.constant0._Z6updateiffPfS_S_:
	.zero		936


//--------------------- .nv.constant0._Z7fluxFunPfS_ --------------------------
	.section	.nv.constant0._Z7fluxFunPfS_,"a",@progbits
	.sectionflags	@""
	.align	4
.nv.constant0._Z7fluxFunPfS_:
	.zero		912


//--------------------- SYMBOLS --------------------------

	.type		.nv.reservedSmem.offset0,@object
	.size		.nv.reservedSmem.offset0,0x4
